	.headerflags	@"EF_CUDA_TEXMODE_UNIFIED EF_CUDA_64BIT_ADDRESS EF_CUDA_ACCELERATORS EF_CUDA_SM90 EF_CUDA_VIRTUAL_SM(EF_CUDA_SM90)"
	.elftype	@"ET_EXEC"


//--------------------- .nv.info                  --------------------------
	.section	.nv.info,"",@"SHT_CUDA_INFO"
	.align	4


	//----- nvinfo : EIATTR_REGCOUNT
	.align		4
        /*0000*/ 	.byte	0x04, 0x2f
        /*0002*/ 	.short	(.L_1 - .L_0)
	.align		4
.L_0:
        /*0004*/ 	.word	index@(triton_poi_fused_add_2)
        /*0008*/ 	.word	0x00000010


	//----- nvinfo : EIATTR_MIN_STACK_SIZE
	.align		4
.L_1:
        /*000c*/ 	.byte	0x04, 0x12
        /*000e*/ 	.short	(.L_3 - .L_2)
	.align		4
.L_2:
        /*0010*/ 	.word	index@(triton_poi_fused_add_2)
        /*0014*/ 	.word	0x00000000


	//----- nvinfo : EIATTR_FRAME_SIZE
	.align		4
.L_3:
        /*0018*/ 	.byte	0x04, 0x11
        /*001a*/ 	.short	(.L_5 - .L_4)
	.align		4
.L_4:
        /*001c*/ 	.word	index@(triton_poi_fused_add_2)
        /*0020*/ 	.word	0x00000000


	//----- nvinfo : EIATTR_MIN_STACK_SIZE
	.align		4
.L_5:
        /*0024*/ 	.byte	0x04, 0x12
        /*0026*/ 	.short	(.L_7 - .L_6)
	.align		4
.L_6:
        /*0028*/ 	.word	index@(triton_poi_fused_add_2)
        /*002c*/ 	.word	0x00000000
.L_7:


//--------------------- .nv.info.triton_poi_fused_add_2 --------------------------
	.section	.nv.info.triton_poi_fused_add_2,"",@"SHT_CUDA_INFO"
	.sectionflags	@""
	.align	4


	//----- nvinfo : EIATTR_CUDA_API_VERSION
	.align		4
        /*0000*/ 	.byte	0x04, 0x37
        /*0002*/ 	.short	(.L_9 - .L_8)
.L_8:
        /*0004*/ 	.word	0x0000007c


	//----- nvinfo : EIATTR_KPARAM_INFO
	.align		4
.L_9:
        /*0008*/ 	.byte	0x04, 0x17
        /*000a*/ 	.short	(.L_11 - .L_10)
.L_10:
        /*000c*/ 	.word	0x00000000
        /*0010*/ 	.short	0x0003
        /*0012*/ 	.short	0x0018
        /*0014*/ 	.byte	0x00, 0xf0, 0x11, 0x00


	//----- nvinfo : EIATTR_KPARAM_INFO
	.align		4
.L_11:
        /*0018*/ 	.byte	0x04, 0x17
        /*001a*/ 	.short	(.L_13 - .L_12)
.L_12:
        /*001c*/ 	.word	0x00000000
        /*0020*/ 	.short	0x0002
        /*0022*/ 	.short	0x0010
        /*0024*/ 	.byte	0x00, 0xf4, 0x21, 0x00


	//----- nvinfo : EIATTR_KPARAM_INFO
	.align		4
.L_13:
        /*0028*/ 	.byte	0x04, 0x17
        /*002a*/ 	.short	(.L_15 - .L_14)
.L_14:
        /*002c*/ 	.word	0x00000000
        /*0030*/ 	.short	0x0001
        /*0032*/ 	.short	0x0008
        /*0034*/ 	.byte	0x00, 0xf4, 0x21, 0x00


	//----- nvinfo : EIATTR_KPARAM_INFO
	.align		4
.L_15:
        /*0038*/ 	.byte	0x04, 0x17
        /*003a*/ 	.short	(.L_17 - .L_16)
.L_16:
        /*003c*/ 	.word	0x00000000
        /*0040*/ 	.short	0x0000
        /*0042*/ 	.short	0x0000
        /*0044*/ 	.byte	0x00, 0xf4, 0x21, 0x00


	//----- nvinfo : EIATTR_SPARSE_MMA_MASK
	.align		4
.L_17:
        /*0048*/ 	.byte	0x03, 0x50
        /*004a*/ 	.short	0x0000


	//----- nvinfo : EIATTR_MAXREG_COUNT
	.align		4
        /*004c*/ 	.byte	0x03, 0x1b
        /*004e*/ 	.short	0x00ff


	//----- nvinfo : EIATTR_EXIT_INSTR_OFFSETS
	.align		4
        /*0050*/ 	.byte	0x04, 0x1c
        /*0052*/ 	.short	(.L_19 - .L_18)


	//   ....[0]....
.L_18:
        /*0054*/ 	.word	0x00000190


	//   ....[1]....
        /*0058*/ 	.word	0x000001b0


	//----- nvinfo : EIATTR_REQNTID
	.align		4
.L_19:
        /*005c*/ 	.byte	0x04, 0x10
        /*005e*/ 	.short	(.L_21 - .L_20)
.L_20:
        /*0060*/ 	.word	0x00000080
        /*0064*/ 	.word	0x00000001
        /*0068*/ 	.word	0x00000001


	//----- nvinfo : EIATTR_CBANK_PARAM_SIZE
	.align		4
.L_21:
        /*006c*/ 	.byte	0x03, 0x19
        /*006e*/ 	.short	0x001c


	//----- nvinfo : EIATTR_PARAM_CBANK
	.align		4
        /*0070*/ 	.byte	0x04, 0x0a
        /*0072*/ 	.short	(.L_23 - .L_22)
	.align		4
.L_22:
        /*0074*/ 	.word	index@(.nv.constant0.triton_poi_fused_add_2)
        /*0078*/ 	.short	0x0210
        /*007a*/ 	.short	0x001c


	//----- nvinfo : EIATTR_SW_WAR
	.align		4
.L_23:
        /*007c*/ 	.byte	0x04, 0x36
        /*007e*/ 	.short	(.L_25 - .L_24)
.L_24:
        /*0080*/ 	.word	0x00000008
.L_25:


//--------------------- .nv.callgraph             --------------------------
	.section	.nv.callgraph,"",@"SHT_CUDA_CALLGRAPH"
	.align	4
	.sectionentsize	8
	.align		4
        /*0000*/ 	.word	0x00000000
	.align		4
        /*0004*/ 	.word	0xffffffff
	.align		4
        /*0008*/ 	.word	0x00000000
	.align		4
        /*000c*/ 	.word	0xfffffffe
	.align		4
        /*0010*/ 	.word	0x00000000
	.align		4
        /*0014*/ 	.word	0xfffffffd
	.align		4
        /*0018*/ 	.word	0x00000000
	.align		4
        /*001c*/ 	.word	0xfffffffc


//--------------------- .text.triton_poi_fused_add_2 --------------------------
	.section	.text.triton_poi_fused_add_2,"ax",@progbits
	.align	128
        .global         triton_poi_fused_add_2
        .type           triton_poi_fused_add_2,@function
        .size           triton_poi_fused_add_2,(.L_x_1 - triton_poi_fused_add_2)
        .other          triton_poi_fused_add_2,@"STO_CUDA_ENTRY STV_DEFAULT"
triton_poi_fused_add_2:
.text.triton_poi_fused_add_2:
[----:B------:R-:W0:Y:S02]  /*0000*/  LDC R1, c[0x0][0x28] ;  /* 0x00000a00ff017b82 */ /* 0x000e240000000800 */
[----:B------:R-:W1:Y:S01]  /*0010*/  S2R R0, SR_TID.X ;  /* 0x0000000000007919 */ /* 0x000e620000002100 */
[----:B------:R-:W2:Y:S01]  /*0020*/  LDC.64 R4, c[0x0][0x218] ;  /* 0x00008600ff047b82 */ /* 0x000ea20000000a00 */
[----:B------:R-:W-:Y:S02]  /*0030*/  CS2R R10, SRZ ;  /* 0x00000000000a7805 */ /* 0x000fe4000001ff00 */
[----:B------:R-:W-:Y:S01]  /*0040*/  CS2R R12, SRZ ;  /* 0x00000000000c7805 */ /* 0x000fe2000001ff00 */
[----:B------:R-:W3:Y:S01]  /*0050*/  S2R R9, SR_CTAID.X ;  /* 0x0000000000097919 */ /* 0x000ee20000002500 */
[----:B------:R-:W-:-:S03]  /*0060*/  ULDC.64 UR4, c[0x0][0x208] ;  /* 0x0000820000047ab9 */ /* 0x000fc60000000a00 */
[----:B------:R-:W4:Y:S01]  /*0070*/  LDC.64 R2, c[0x0][0x210] ;  /* 0x00008400ff027b82 */ /* 0x000f220000000a00 */
[----:B-1----:R-:W-:Y:S01]  /*0080*/  IMAD.SHL.U32 R0, R0, 0x2, RZ ;  /* 0x0000000200007824 */ /* 0x002fe200078e00ff */
[----:B---3--:R-:W-:-:S04]  /*0090*/  SHF.R.S32.HI R6, RZ, 0x17, R9 ;  /* 0x00000017ff067819 */ /* 0x008fc80000011409 */
[----:B------:R-:W-:-:S05]  /*00a0*/  LOP3.LUT R0, R0, 0xfe, RZ, 0xc0, !PT ;  /* 0x000000fe00007812 */ /* 0x000fca00078ec0ff */
[----:B------:R-:W-:Y:S01]  /*00b0*/  IMAD R9, R9, 0x100, R0 ;  /* 0x0000010009097824 */ /* 0x000fe200078e0200 */
[----:B------:R-:W-:-:S03]  /*00c0*/  SGXT R0, R6, 0x1 ;  /* 0x000000010600781a */ /* 0x000fc60000000200 */
[C---:B----4-:R-:W-:Y:S01]  /*00d0*/  IMAD.WIDE R2, R9.reuse, 0x4, R2 ;  /* 0x0000000409027825 */ /* 0x050fe200078e0202 */
[----:B------:R-:W-:Y:S02]  /*00e0*/  LEA.HI R0, R0, R9, RZ, 0x4 ;  /* 0x0000000900007211 */ /* 0x000fe400078f20ff */
[----:B------:R-:W-:Y:S02]  /*00f0*/  ISETP.GE.AND P0, PT, R9, 0x100, PT ;  /* 0x000001000900780c */ /* 0x000fe40003f06270 */
[----:B------:R-:W-:-:S05]  /*0100*/  LOP3.LUT R0, R0, 0xfffffff0, RZ, 0xc0, !PT ;  /* 0xfffffff000007812 */ /* 0x000fca00078ec0ff */
[----:B------:R-:W-:-:S04]  /*0110*/  IMAD.IADD R7, R9, 0x1, -R0 ;  /* 0x0000000109077824 */ /* 0x000fc800078e0a00 */
[----:B--2---:R-:W-:Y:S02]  /*0120*/  IMAD.WIDE R4, R7, 0x4, R4 ;  /* 0x0000000407047825 */ /* 0x004fe400078e0204 */
[----:B------:R-:W2:Y:S01]  /*0130*/  @!P0 LDG.E.64 R10, desc[UR4][R2.64] ;  /* 0x00000004020a8981 */ /* 0x000ea2000c1e1b00 */
[----:B------:R-:W1:Y:S03]  /*0140*/  LDC.64 R6, c[0x0][0x220] ;  /* 0x00008800ff067b82 */ /* 0x000e660000000a00 */
[----:B------:R-:W2:Y:S01]  /*0150*/  @!P0 LDG.E.EL.64 R12, desc[UR4][R4.64] ;  /* 0x00000004040c8981 */ /* 0x000ea2000c2e1b00 */
[----:B-1----:R-:W-:-:S04]  /*0160*/  IMAD.WIDE R6, R9, 0x4, R6 ;  /* 0x0000000409067825 */ /* 0x002fc800078e0206 */
[----:B--2---:R-:W-:Y:S01]  /*0170*/  FADD R10, R12, R10 ;  /* 0x0000000a0c0a7221 */ /* 0x004fe20000000000 */
[----:B------:R-:W-:Y:S01]  /*0180*/  FADD R11, R13, R11 ;  /* 0x0000000b0d0b7221 */ /* 0x000fe20000000000 */
[----:B------:R-:W-:Y:S06]  /*0190*/  @P0 EXIT ;  /* 0x000000000000094d */ /* 0x000fec0003800000 */
[----:B------:R-:W-:Y:S01]  /*01a0*/  STG.E.64 desc[UR4][R6.64], R10 ;  /* 0x0000000a06007986 */ /* 0x000fe2000c101b04 */
[----:B------:R-:W-:Y:S05]  /*01b0*/  EXIT ;  /* 0x000000000000794d */ /* 0x000fea0003800000 */
.L_x_0:
[----:B------:R-:W-:-:S00]  /*01c0*/  BRA `(.L_x_0) ;  /* 0xfffffffc00fc7947 */ /* 0x000fc0000383ffff */
[----:B------:R-:W-:-:S00]  /*01d0*/  NOP ;  /* 0x0000000000007918 */ /* 0x000fc00000000000 */
        /* <DEDUP_REMOVED lines=10> */
.L_x_1:


//--------------------- .nv.constant0.triton_poi_fused_add_2 --------------------------
	.section	.nv.constant0.triton_poi_fused_add_2,"a",@progbits
	.sectionflags	@""
	.align	4
.nv.constant0.triton_poi_fused_add_2:
	.zero		556
